//
// Generated by NVIDIA NVVM Compiler
//
// Compiler Build ID: CL-36424714
// Cuda compilation tools, release 13.0, V13.0.88
// Based on NVVM 20.0.0
//

.version 9.0
.target sm_100
.address_size 64

	// .globl	_Z8myKernelPfS_i

.visible .entry _Z8myKernelPfS_i(
	.param .u64 .ptr .align 1 _Z8myKernelPfS_i_param_0,
	.param .u64 .ptr .align 1 _Z8myKernelPfS_i_param_1,
	.param .u32 _Z8myKernelPfS_i_param_2
)
.maxntid 256
.minnctapersm 4
{
	.reg .pred 	%p<7>;
	.reg .b32 	%r<36>;
	.reg .b32 	%f<229>;
	.reg .b64 	%rd<9>;

	ld.param.u64 	%rd3, [_Z8myKernelPfS_i_param_0];
	ld.param.u64 	%rd4, [_Z8myKernelPfS_i_param_1];
	ld.param.u32 	%r14, [_Z8myKernelPfS_i_param_2];
	mov.u32 	%r15, %ctaid.x;
	mov.u32 	%r1, %ntid.x;
	mov.u32 	%r16, %tid.x;
	mad.lo.s32 	%r31, %r15, %r1, %r16;
	setp.ge.s32 	%p1, %r31, %r14;
	@%p1 bra 	$L__BB0_11;
	mov.u32 	%r17, %nctaid.x;
	mul.lo.s32 	%r3, %r1, %r17;
	cvta.to.global.u64 	%rd1, %rd3;
	cvta.to.global.u64 	%rd2, %rd4;
$L__BB0_2:
	mul.wide.s32 	%rd5, %r31, 4;
	add.s64 	%rd6, %rd1, %rd5;
	ld.global.f32 	%f222, [%rd6];
	mov.b32 	%r32, 0;
$L__BB0_3:
	.pragma "nounroll";
	fma.rn.f32 	%f224, %f222, 0f3F7FEC57, 0fBD4CCCCD;
	fma.rn.f32 	%f223, %f222, 0f3F800347, 0f3DCCCCCD;
	mov.b32 	%r33, 4;
$L__BB0_4:
	.pragma "nounroll";
	mul.f32 	%f22, %f224, %f223;
	add.s32 	%r20, %r33, -3;
	cvt.rn.f32.u32 	%f23, %r20;
	mul.f32 	%f24, %f23, 0f358637BD;
	fma.rn.f32 	%f25, %f22, 0f3983126F, %f24;
	abs.f32 	%f26, %f223;
	abs.f32 	%f27, %f224;
	add.f32 	%f28, %f27, %f26;
	add.f32 	%f29, %f28, %f25;
	add.f32 	%f30, %f29, 0f358637BD;
	rsqrt.approx.f32 	%f31, %f30;
	fma.rn.f32 	%f32, %f31, 0f3951B717, %f25;
	fma.rn.f32 	%f33, %f223, 0f3F8000FC, %f32;
	mul.f32 	%f34, %f31, 0fB91D4952;
	mul.f32 	%f35, %f25, 0f3F000000;
	sub.f32 	%f36, %f34, %f35;
	fma.rn.f32 	%f37, %f224, 0f3F7FFA1A, %f36;
	mul.f32 	%f38, %f37, %f33;
	add.s32 	%r21, %r33, -2;
	cvt.rn.f32.u32 	%f39, %r21;
	mul.f32 	%f40, %f39, 0f358637BD;
	fma.rn.f32 	%f41, %f38, 0f3983126F, %f40;
	abs.f32 	%f42, %f33;
	abs.f32 	%f43, %f37;
	add.f32 	%f44, %f43, %f42;
	add.f32 	%f45, %f44, %f41;
	add.f32 	%f46, %f45, 0f358637BD;
	rsqrt.approx.f32 	%f47, %f46;
	fma.rn.f32 	%f48, %f47, 0f3951B717, %f41;
	fma.rn.f32 	%f49, %f33, 0f3F8000FC, %f48;
	mul.f32 	%f50, %f47, 0fB91D4952;
	mul.f32 	%f51, %f41, 0f3F000000;
	sub.f32 	%f52, %f50, %f51;
	fma.rn.f32 	%f53, %f37, 0f3F7FFA1A, %f52;
	mul.f32 	%f54, %f53, %f49;
	add.s32 	%r22, %r33, -1;
	cvt.rn.f32.u32 	%f55, %r22;
	mul.f32 	%f56, %f55, 0f358637BD;
	fma.rn.f32 	%f57, %f54, 0f3983126F, %f56;
	abs.f32 	%f58, %f49;
	abs.f32 	%f59, %f53;
	add.f32 	%f60, %f59, %f58;
	add.f32 	%f61, %f60, %f57;
	add.f32 	%f62, %f61, 0f358637BD;
	rsqrt.approx.f32 	%f63, %f62;
	fma.rn.f32 	%f64, %f63, 0f3951B717, %f57;
	fma.rn.f32 	%f65, %f49, 0f3F8000FC, %f64;
	mul.f32 	%f66, %f63, 0fB91D4952;
	mul.f32 	%f67, %f57, 0f3F000000;
	sub.f32 	%f68, %f66, %f67;
	fma.rn.f32 	%f69, %f53, 0f3F7FFA1A, %f68;
	mul.f32 	%f70, %f69, %f65;
	cvt.rn.f32.u32 	%f71, %r33;
	mul.f32 	%f72, %f71, 0f358637BD;
	fma.rn.f32 	%f73, %f70, 0f3983126F, %f72;
	abs.f32 	%f74, %f65;
	abs.f32 	%f75, %f69;
	add.f32 	%f76, %f75, %f74;
	add.f32 	%f77, %f76, %f73;
	add.f32 	%f78, %f77, 0f358637BD;
	rsqrt.approx.f32 	%f79, %f78;
	fma.rn.f32 	%f80, %f79, 0f3951B717, %f73;
	fma.rn.f32 	%f223, %f65, 0f3F8000FC, %f80;
	mul.f32 	%f81, %f79, 0fB91D4952;
	mul.f32 	%f82, %f73, 0f3F000000;
	sub.f32 	%f83, %f81, %f82;
	fma.rn.f32 	%f224, %f69, 0f3F7FFA1A, %f83;
	add.s32 	%r33, %r33, 4;
	setp.ne.s32 	%p2, %r33, 100;
	@%p2 bra 	$L__BB0_4;
	mul.f32 	%f84, %f223, 0f3E000000;
	fma.rn.f32 	%f85, %f224, 0f3F600000, %f84;
	mul.f32 	%f86, %f85, 0f3F800054;
	fma.rn.f32 	%f225, %f224, 0f38D1B717, %f86;
	mul.f32 	%f87, %f225, 0fB851B717;
	fma.rn.f32 	%f226, %f85, 0f3F400000, %f87;
	mov.b32 	%r34, 0;
$L__BB0_6:
	.pragma "nounroll";
	mul.f32 	%f88, %f226, %f225;
	add.s32 	%r24, %r34, 2;
	cvt.rn.f32.u32 	%f89, %r24;
	mul.f32 	%f90, %f89, 0f358637BD;
	fma.rn.f32 	%f91, %f88, 0f3983126F, %f90;
	abs.f32 	%f92, %f225;
	abs.f32 	%f93, %f226;
	add.f32 	%f94, %f93, %f92;
	add.f32 	%f95, %f94, %f91;
	add.f32 	%f96, %f95, 0f358637BD;
	rsqrt.approx.f32 	%f97, %f96;
	fma.rn.f32 	%f98, %f97, 0f3951B717, %f91;
	fma.rn.f32 	%f99, %f225, 0f3F8000FC, %f98;
	mul.f32 	%f100, %f97, 0fB91D4952;
	mul.f32 	%f101, %f91, 0f3F000000;
	sub.f32 	%f102, %f100, %f101;
	fma.rn.f32 	%f103, %f226, 0f3F7FFA1A, %f102;
	mul.f32 	%f104, %f103, %f99;
	add.s32 	%r25, %r34, 3;
	cvt.rn.f32.u32 	%f105, %r25;
	mul.f32 	%f106, %f105, 0f358637BD;
	fma.rn.f32 	%f107, %f104, 0f3983126F, %f106;
	abs.f32 	%f108, %f99;
	abs.f32 	%f109, %f103;
	add.f32 	%f110, %f109, %f108;
	add.f32 	%f111, %f110, %f107;
	add.f32 	%f112, %f111, 0f358637BD;
	rsqrt.approx.f32 	%f113, %f112;
	fma.rn.f32 	%f114, %f113, 0f3951B717, %f107;
	fma.rn.f32 	%f115, %f99, 0f3F8000FC, %f114;
	mul.f32 	%f116, %f113, 0fB91D4952;
	mul.f32 	%f117, %f107, 0f3F000000;
	sub.f32 	%f118, %f116, %f117;
	fma.rn.f32 	%f119, %f103, 0f3F7FFA1A, %f118;
	mul.f32 	%f120, %f119, %f115;
	add.s32 	%r9, %r34, 4;
	cvt.rn.f32.u32 	%f121, %r9;
	mul.f32 	%f122, %f121, 0f358637BD;
	fma.rn.f32 	%f123, %f120, 0f3983126F, %f122;
	abs.f32 	%f124, %f115;
	abs.f32 	%f125, %f119;
	add.f32 	%f126, %f125, %f124;
	add.f32 	%f127, %f126, %f123;
	add.f32 	%f128, %f127, 0f358637BD;
	rsqrt.approx.f32 	%f129, %f128;
	fma.rn.f32 	%f130, %f129, 0f3951B717, %f123;
	fma.rn.f32 	%f131, %f115, 0f3F8000FC, %f130;
	mul.f32 	%f132, %f129, 0fB91D4952;
	mul.f32 	%f133, %f123, 0f3F000000;
	sub.f32 	%f134, %f132, %f133;
	fma.rn.f32 	%f135, %f119, 0f3F7FFA1A, %f134;
	mul.f32 	%f136, %f135, %f131;
	add.s32 	%r26, %r34, 5;
	cvt.rn.f32.u32 	%f137, %r26;
	mul.f32 	%f138, %f137, 0f358637BD;
	fma.rn.f32 	%f139, %f136, 0f3983126F, %f138;
	abs.f32 	%f140, %f131;
	abs.f32 	%f141, %f135;
	add.f32 	%f142, %f141, %f140;
	add.f32 	%f143, %f142, %f139;
	add.f32 	%f144, %f143, 0f358637BD;
	rsqrt.approx.f32 	%f145, %f144;
	fma.rn.f32 	%f146, %f145, 0f3951B717, %f139;
	fma.rn.f32 	%f225, %f131, 0f3F8000FC, %f146;
	mul.f32 	%f147, %f145, 0fB91D4952;
	mul.f32 	%f148, %f139, 0f3F000000;
	sub.f32 	%f149, %f147, %f148;
	fma.rn.f32 	%f226, %f135, 0f3F7FFA1A, %f149;
	setp.ne.s32 	%p3, %r9, 96;
	mov.u32 	%r34, %r9;
	@%p3 bra 	$L__BB0_6;
	mul.f32 	%f150, %f225, 0f3E000000;
	fma.rn.f32 	%f151, %f226, 0f3F600000, %f150;
	mul.f32 	%f152, %f151, 0f3F800054;
	fma.rn.f32 	%f227, %f226, 0f38D1B717, %f152;
	mul.f32 	%f153, %f227, 0fB851B717;
	fma.rn.f32 	%f228, %f151, 0f3F400000, %f153;
	mov.b32 	%r35, 0;
$L__BB0_8:
	.pragma "nounroll";
	mul.f32 	%f154, %f228, %f227;
	add.s32 	%r28, %r35, 3;
	cvt.rn.f32.u32 	%f155, %r28;
	mul.f32 	%f156, %f155, 0f358637BD;
	fma.rn.f32 	%f157, %f154, 0f3983126F, %f156;
	abs.f32 	%f158, %f227;
	abs.f32 	%f159, %f228;
	add.f32 	%f160, %f159, %f158;
	add.f32 	%f161, %f160, %f157;
	add.f32 	%f162, %f161, 0f358637BD;
	rsqrt.approx.f32 	%f163, %f162;
	fma.rn.f32 	%f164, %f163, 0f3951B717, %f157;
	fma.rn.f32 	%f165, %f227, 0f3F8000FC, %f164;
	mul.f32 	%f166, %f163, 0fB91D4952;
	mul.f32 	%f167, %f157, 0f3F000000;
	sub.f32 	%f168, %f166, %f167;
	fma.rn.f32 	%f169, %f228, 0f3F7FFA1A, %f168;
	mul.f32 	%f170, %f169, %f165;
	add.s32 	%r11, %r35, 4;
	cvt.rn.f32.u32 	%f171, %r11;
	mul.f32 	%f172, %f171, 0f358637BD;
	fma.rn.f32 	%f173, %f170, 0f3983126F, %f172;
	abs.f32 	%f174, %f165;
	abs.f32 	%f175, %f169;
	add.f32 	%f176, %f175, %f174;
	add.f32 	%f177, %f176, %f173;
	add.f32 	%f178, %f177, 0f358637BD;
	rsqrt.approx.f32 	%f179, %f178;
	fma.rn.f32 	%f180, %f179, 0f3951B717, %f173;
	fma.rn.f32 	%f181, %f165, 0f3F8000FC, %f180;
	mul.f32 	%f182, %f179, 0fB91D4952;
	mul.f32 	%f183, %f173, 0f3F000000;
	sub.f32 	%f184, %f182, %f183;
	fma.rn.f32 	%f185, %f169, 0f3F7FFA1A, %f184;
	mul.f32 	%f186, %f185, %f181;
	add.s32 	%r29, %r35, 5;
	cvt.rn.f32.u32 	%f187, %r29;
	mul.f32 	%f188, %f187, 0f358637BD;
	fma.rn.f32 	%f189, %f186, 0f3983126F, %f188;
	abs.f32 	%f190, %f181;
	abs.f32 	%f191, %f185;
	add.f32 	%f192, %f191, %f190;
	add.f32 	%f193, %f192, %f189;
	add.f32 	%f194, %f193, 0f358637BD;
	rsqrt.approx.f32 	%f195, %f194;
	fma.rn.f32 	%f196, %f195, 0f3951B717, %f189;
	fma.rn.f32 	%f197, %f181, 0f3F8000FC, %f196;
	mul.f32 	%f198, %f195, 0fB91D4952;
	mul.f32 	%f199, %f189, 0f3F000000;
	sub.f32 	%f200, %f198, %f199;
	fma.rn.f32 	%f201, %f185, 0f3F7FFA1A, %f200;
	mul.f32 	%f202, %f201, %f197;
	add.s32 	%r30, %r35, 6;
	cvt.rn.f32.u32 	%f203, %r30;
	mul.f32 	%f204, %f203, 0f358637BD;
	fma.rn.f32 	%f205, %f202, 0f3983126F, %f204;
	abs.f32 	%f206, %f197;
	abs.f32 	%f207, %f201;
	add.f32 	%f208, %f207, %f206;
	add.f32 	%f209, %f208, %f205;
	add.f32 	%f210, %f209, 0f358637BD;
	rsqrt.approx.f32 	%f211, %f210;
	fma.rn.f32 	%f212, %f211, 0f3951B717, %f205;
	fma.rn.f32 	%f227, %f197, 0f3F8000FC, %f212;
	mul.f32 	%f213, %f211, 0fB91D4952;
	mul.f32 	%f214, %f205, 0f3F000000;
	sub.f32 	%f215, %f213, %f214;
	fma.rn.f32 	%f228, %f201, 0f3F7FFA1A, %f215;
	setp.ne.s32 	%p4, %r11, 96;
	mov.u32 	%r35, %r11;
	@%p4 bra 	$L__BB0_8;
	mul.f32 	%f216, %f227, 0f3E000000;
	fma.rn.f32 	%f217, %f228, 0f3F600000, %f216;
	mul.f32 	%f218, %f217, 0f3F800054;
	fma.rn.f32 	%f219, %f228, 0f38D1B717, %f218;
	mul.f32 	%f220, %f219, 0fB851B717;
	fma.rn.f32 	%f221, %f217, 0f3F400000, %f220;
	add.f32 	%f222, %f221, %f219;
	add.s32 	%r32, %r32, 1;
	setp.ne.s32 	%p5, %r32, 16;
	@%p5 bra 	$L__BB0_3;
	add.s64 	%rd8, %rd2, %rd5;
	st.global.f32 	[%rd8], %f222;
	add.s32 	%r31, %r31, %r3;
	setp.lt.s32 	%p6, %r31, %r14;
	@%p6 bra 	$L__BB0_2;
$L__BB0_11:
	ret;

}


// ===== COMPILED SASS (sm_100) =====

	.target	sm_100

	.elftype	@"ET_EXEC"


//--------------------- .note.nv.tkinfo           --------------------------
	.section	.note.nv.tkinfo,"",@"SHT_NOTE"
	.sectionflags	@"SHF_NOTE_NV_TKINFO"
	.tkinfo
        /*0018*/ 	.word	0x00000002
        /*0030*/ 	.string	""
        /*0030*/ 	.string	"ptxas"
        /*0030*/ 	.string	"Cuda compilation tools, release 13.0, V13.0.88"
        /*0030*/ 	.string	"Build cuda_13.0.r13.0/compiler.36424714_0"
        /*0030*/ 	.string	"-arch sm_100 -m 64 "



//--------------------- .note.nv.cuinfo           --------------------------
	.section	.note.nv.cuinfo,"",@"SHT_NOTE"
	.sectionflags	@"SHF_NOTE_NV_CUINFO"
        /*0018*/ 	.short	0x0002
        /*001a*/ 	.short	0x0064
        /*001c*/ 	.short	0x0082
	.zero		2


//--------------------- .nv.info                  --------------------------
	.section	.nv.info,"",@"SHT_CUDA_INFO"
	.align	4


	//----- nvinfo : EIATTR_REGCOUNT
	.align		4
        /*0000*/ 	.byte	0x04, 0x2f
        /*0002*/ 	.short	(.L_1 - .L_0)
	.align		4
.L_0:
        /*0004*/ 	.word	index@(_Z8myKernelPfS_i)
        /*0008*/ 	.word	0x00000011


	//----- nvinfo : EIATTR_FRAME_SIZE
	.align		4
.L_1:
        /*000c*/ 	.byte	0x04, 0x11
        /*000e*/ 	.short	(.L_3 - .L_2)
	.align		4
.L_2:
        /*0010*/ 	.word	index@(_Z8myKernelPfS_i)
        /*0014*/ 	.word	0x00000000


	//----- nvinfo : EIATTR_MIN_STACK_SIZE
	.align		4
.L_3:
        /*0018*/ 	.byte	0x04, 0x12
        /*001a*/ 	.short	(.L_5 - .L_4)
	.align		4
.L_4:
        /*001c*/ 	.word	index@(_Z8myKernelPfS_i)
        /*0020*/ 	.word	0x00000000
.L_5:


//--------------------- .nv.compat                --------------------------
	.section	.nv.compat,"",@"SHT_CUDA_COMPAT_INFO"
	.align	4
        /*0000*/ 	.byte	0x02, 0x09, 0x00, 0x00, 0x02, 0x02, 0x01, 0x00, 0x02, 0x05, 0x05, 0x00, 0x03, 0x07, 0x01, 0x01
        /*0010*/ 	.byte	0x02, 0x03, 0x00, 0x00, 0x02, 0x06, 0x01, 0x00, 0x04, 0x0b, 0x08, 0x00, 0x01, 0x00, 0x00, 0x00
        /*0020*/ 	.byte	0x00, 0x00, 0x00, 0x00


//--------------------- .nv.info._Z8myKernelPfS_i --------------------------
	.section	.nv.info._Z8myKernelPfS_i,"",@"SHT_CUDA_INFO"
	.sectionflags	@""
	.align	4


	//----- nvinfo : EIATTR_CUDA_API_VERSION
	.align		4
        /*0000*/ 	.byte	0x04, 0x37
        /*0002*/ 	.short	(.L_7 - .L_6)
.L_6:
        /*0004*/ 	.word	0x00000082


	//----- nvinfo : EIATTR_KPARAM_INFO
	.align		4
.L_7:
        /*0008*/ 	.byte	0x04, 0x17
        /*000a*/ 	.short	(.L_9 - .L_8)
.L_8:
        /*000c*/ 	.word	0x00000000
        /*0010*/ 	.short	0x0002
        /*0012*/ 	.short	0x0010
        /*0014*/ 	.byte	0x00, 0xf0, 0x11, 0x00


	//----- nvinfo : EIATTR_KPARAM_INFO
	.align		4
.L_9:
        /*0018*/ 	.byte	0x04, 0x17
        /*001a*/ 	.short	(.L_11 - .L_10)
.L_10:
        /*001c*/ 	.word	0x00000000
        /*0020*/ 	.short	0x0001
        /*0022*/ 	.short	0x0008
        /*0024*/ 	.byte	0x00, 0xf5, 0x21, 0x00


	//----- nvinfo : EIATTR_KPARAM_INFO
	.align		4
.L_11:
        /*0028*/ 	.byte	0x04, 0x17
        /*002a*/ 	.short	(.L_13 - .L_12)
.L_12:
        /*002c*/ 	.word	0x00000000
        /*0030*/ 	.short	0x0000
        /*0032*/ 	.short	0x0000
        /*0034*/ 	.byte	0x00, 0xf5, 0x21, 0x00


	//----- nvinfo : EIATTR_SPARSE_MMA_MASK
	.align		4
.L_13:
        /*0038*/ 	.byte	0x03, 0x50
        /*003a*/ 	.short	0x0000


	//----- nvinfo : EIATTR_MAXREG_COUNT
	.align		4
        /*003c*/ 	.byte	0x03, 0x1b
        /*003e*/ 	.short	0x0040


	//----- nvinfo : EIATTR_MERCURY_ISA_VERSION
	.align		4
        /*0040*/ 	.byte	0x03, 0x5f
        /*0042*/ 	.short	0x0101


	//----- nvinfo : EIATTR_VRC_CTA_INIT_COUNT
	.align		4
        /*0044*/ 	.byte	0x02, 0x4a
	.zero		1
	.zero		1


	//----- nvinfo : EIATTR_EXIT_INSTR_OFFSETS
	.align		4
        /*0048*/ 	.byte	0x04, 0x1c
        /*004a*/ 	.short	(.L_15 - .L_14)


	//   ....[0]....
.L_14:
        /*004c*/ 	.word	0x00000070


	//   ....[1]....
        /*0050*/ 	.word	0x00001080


	//----- nvinfo : EIATTR_MAX_THREADS
	.align		4
.L_15:
        /*0054*/ 	.byte	0x04, 0x05
        /*0056*/ 	.short	(.L_17 - .L_16)
.L_16:
        /*0058*/ 	.word	0x00000100
        /*005c*/ 	.word	0x00000001
        /*0060*/ 	.word	0x00000001


	//----- nvinfo : EIATTR_CRS_STACK_SIZE
	.align		4
.L_17:
        /*0064*/ 	.byte	0x04, 0x1e
        /*0066*/ 	.short	(.L_19 - .L_18)
.L_18:
        /*0068*/ 	.word	0x00000000


	//----- nvinfo : EIATTR_CBANK_PARAM_SIZE
	.align		4
.L_19:
        /*006c*/ 	.byte	0x03, 0x19
        /*006e*/ 	.short	0x0014


	//----- nvinfo : EIATTR_PARAM_CBANK
	.align		4
        /*0070*/ 	.byte	0x04, 0x0a
        /*0072*/ 	.short	(.L_21 - .L_20)
	.align		4
.L_20:
        /*0074*/ 	.word	index@(.nv.constant0._Z8myKernelPfS_i)
        /*0078*/ 	.short	0x0380
        /*007a*/ 	.short	0x0014


	//----- nvinfo : EIATTR_SW_WAR
	.align		4
.L_21:
        /*007c*/ 	.byte	0x04, 0x36
        /*007e*/ 	.short	(.L_23 - .L_22)
.L_22:
        /*0080*/ 	.word	0x00000008
.L_23:


//--------------------- .nv.callgraph             --------------------------
	.section	.nv.callgraph,"",@"SHT_CUDA_CALLGRAPH"
	.align	4
	.sectionentsize	8
	.align		4
        /*0000*/ 	.word	0x00000000
	.align		4
        /*0004*/ 	.word	0xffffffff
	.align		4
        /*0008*/ 	.word	0x00000000
	.align		4
        /*000c*/ 	.word	0xfffffffe
	.align		4
        /*0010*/ 	.word	0x00000000
	.align		4
        /*0014*/ 	.word	0xfffffffd
	.align		4
        /*0018*/ 	.word	0x00000000
	.align		4
        /*001c*/ 	.word	0xfffffffc


//--------------------- .text._Z8myKernelPfS_i    --------------------------
	.section	.text._Z8myKernelPfS_i,"ax",@progbits
	.align	128
        .global         _Z8myKernelPfS_i
        .type           _Z8myKernelPfS_i,@function
        .size           _Z8myKernelPfS_i,(.L_x_6 - _Z8myKernelPfS_i)
        .other          _Z8myKernelPfS_i,@"STO_CUDA_ENTRY STV_DEFAULT"
_Z8myKernelPfS_i:
.text._Z8myKernelPfS_i:
[----:B------:R-:W-:Y:S01]  /*0000*/  LDC R1, c[0x0][0x37c] ;  /* 0x0000df00ff017b82 */ /* 0x000fe20000000800 */
[----:B------:R-:W0:Y:S07]  /*0010*/  S2R R0, SR_TID.X ;  /* 0x0000000000007919 */ /* 0x000e2e0000002100 */
[----:B------:R-:W0:Y:S01]  /*0020*/  S2UR UR4, SR_CTAID.X ;  /* 0x00000000000479c3 */ /* 0x000e220000002500 */
[----:B------:R-:W1:Y:S07]  /*0030*/  LDCU UR5, c[0x0][0x390] ;  /* 0x00007200ff0577ac */ /* 0x000e6e0008000800 */
[----:B------:R-:W0:Y:S02]  /*0040*/  LDC R3, c[0x0][0x360] ;  /* 0x0000d800ff037b82 */ /* 0x000e240000000800 */
[----:B0-----:R-:W-:-:S05]  /*0050*/  IMAD R0, R3, UR4, R0 ;  /* 0x0000000403007c24 */ /* 0x001fca000f8e0200 */
[----:B-1----:R-:W-:-:S13]  /*0060*/  ISETP.GE.AND P0, PT, R0, UR5, PT ;  /* 0x0000000500007c0c */ /* 0x002fda000bf06270 */
[----:B------:R-:W-:Y:S05]  /*0070*/  @P0 EXIT ;  /* 0x000000000000094d */ /* 0x000fea0003800000 */
[----:B------:R-:W0:Y:S01]  /*0080*/  LDCU UR4, c[0x0][0x370] ;  /* 0x00006e00ff0477ac */ /* 0x000e220008000800 */
[----:B------:R-:W1:Y:S01]  /*0090*/  LDCU.64 UR6, c[0x0][0x358] ;  /* 0x00006b00ff0677ac */ /* 0x000e620008000a00 */
[----:B0-----:R-:W-:-:S07]  /*00a0*/  IMAD R3, R3, UR4, RZ ;  /* 0x0000000403037c24 */ /* 0x001fce000f8e02ff */
.L_x_4:
[----:B0-----:R-:W0:Y:S01]  /*00b0*/  LDC.64 R6, c[0x0][0x380] ;  /* 0x0000e000ff067b82 */ /* 0x001e220000000a00 */
[----:B------:R-:W2:Y:S01]  /*00c0*/  LDCU UR4, c[0x0][0x390] ;  /* 0x00007200ff0477ac */ /* 0x000ea20008000800 */
[----:B0-----:R-:W-:-:S06]  /*00d0*/  IMAD.WIDE R6, R0, 0x4, R6 ;  /* 0x0000000400067825 */ /* 0x001fcc00078e0206 */
[----:B-1----:R0:W5:Y:S01]  /*00e0*/  LDG.E R7, desc[UR6][R6.64] ;  /* 0x0000000606077981 */ /* 0x002162000c1e1900 */
[-C--:B------:R-:W-:Y:S01]  /*00f0*/  MOV R2, R0.reuse ;  /* 0x0000000000027202 */ /* 0x080fe20000000f00 */
[----:B------:R-:W-:Y:S01]  /*0100*/  HFMA2 R4, -RZ, RZ, 0, 0 ;  /* 0x00000000ff047431 */ /* 0x000fe200000001ff */
[----:B------:R-:W-:-:S04]  /*0110*/  IADD3 R0, PT, PT, R3, R0, RZ ;  /* 0x0000000003007210 */ /* 0x000fc80007ffe0ff */
[----:B--2---:R-:W-:-:S13]  /*0120*/  ISETP.GE.AND P0, PT, R0, UR4, PT ;  /* 0x0000000400007c0c */ /* 0x004fda000bf06270 */
.L_x_3:
[----:B0-----:R-:W-:Y:S02]  /*0130*/  MOV R6, 0x3f7fec57 ;  /* 0x3f7fec5700067802 */ /* 0x001fe40000000f00 */
[----:B------:R-:W-:Y:S02]  /*0140*/  MOV R8, 0x3f800347 ;  /* 0x3f80034700087802 */ /* 0x000fe40000000f00 */
[----:B------:R-:W-:Y:S01]  /*0150*/  IADD3 R4, PT, PT, R4, 0x1, RZ ;  /* 0x0000000104047810 */ /* 0x000fe20007ffe0ff */
[C---:B-----5:R-:W-:Y:S01]  /*0160*/  FFMA R6, R7.reuse, R6, -0.050000000745058059692 ;  /* 0xbd4ccccd07067423 */ /* 0x060fe20000000006 */
[----:B------:R-:W-:Y:S01]  /*0170*/  MOV R5, 0x4 ;  /* 0x0000000400057802 */ /* 0x000fe20000000f00 */
[----:B------:R-:W-:Y:S01]  /*0180*/  FFMA R7, R7, R8, 0.10000000149011611938 ;  /* 0x3dcccccd07077423 */ /* 0x000fe20000000008 */
[----:B------:R-:W-:-:S13]  /*0190*/  ISETP.NE.AND P1, PT, R4, 0x10, PT ;  /* 0x000000100400780c */ /* 0x000fda0003f25270 */
.L_x_0:
[----:B------:R-:W-:Y:S01]  /*01a0*/  IADD3 R8, PT, PT, R5, -0x3, RZ ;  /* 0xfffffffd05087810 */ /* 0x000fe20007ffe0ff */
[----:B------:R-:W-:Y:S01]  /*01b0*/  FADD R11, |R7|, |R6| ;  /* 0x40000006070b7221 */ /* 0x000fe20000000200 */
[----:B------:R-:W-:Y:S02]  /*01c0*/  IADD3 R12, PT, PT, R5, -0x2, RZ ;  /* 0xfffffffe050c7810 */ /* 0x000fe40007ffe0ff */
[----:B------:R-:W-:Y:S01]  /*01d0*/  I2FP.F32.U32 R9, R8 ;  /* 0x0000000800097245 */ /* 0x000fe20000201000 */
[----:B------:R-:W-:Y:S01]  /*01e0*/  FMUL R8, R7, R6 ;  /* 0x0000000607087220 */ /* 0x000fe20000400000 */
[----:B------:R-:W-:-:S03]  /*01f0*/  I2FP.F32.U32 R12, R12 ;  /* 0x0000000c000c7245 */ /* 0x000fc60000201000 */
[----:B------:R-:W-:-:S04]  /*0200*/  FMUL R9, R9, 9.9999999747524270788e-07 ;  /* 0x358637bd09097820 */ /* 0x000fc80000400000 */
[----:B------:R-:W-:-:S04]  /*0210*/  FFMA R8, R8, 0.00025000001187436282635, R9 ;  /* 0x3983126f08087823 */ /* 0x000fc80000000009 */
[C---:B------:R-:W-:Y:S01]  /*0220*/  FADD R11, R8.reuse, R11 ;  /* 0x0000000b080b7221 */ /* 0x040fe20000000000 */
[----:B------:R-:W-:-:S03]  /*0230*/  FMUL R10, R8, 0.5 ;  /* 0x3f000000080a7820 */ /* 0x000fc60000400000 */
[----:B------:R-:W-:-:S05]  /*0240*/  FADD R11, R11, 9.9999999747524270788e-07 ;  /* 0x358637bd0b0b7421 */ /* 0x000fca0000000000 */
[----:B------:R-:W-:-:S13]  /*0250*/  FSETP.GEU.AND P2, PT, |R11|, 1.175494350822287508e-38, PT ;  /* 0x008000000b00780b */ /* 0x000fda0003f4e200 */
[----:B------:R-:W-:-:S04]  /*0260*/  @!P2 FMUL R11, R11, 16777216 ;  /* 0x4b8000000b0ba820 */ /* 0x000fc80000400000 */
[----:B------:R-:W0:Y:S02]  /*0270*/  MUFU.RSQ R9, R11 ;  /* 0x0000000b00097308 */ /* 0x000e240000001400 */
[----:B0-----:R-:W-:-:S04]  /*0280*/  @!P2 FMUL R9, R9, 4096 ;  /* 0x458000000909a820 */ /* 0x001fc80000400000 */
[C---:B------:R-:W-:Y:S01]  /*0290*/  FFMA R8, R9.reuse, 0.00019999999494757503271, R8 ;  /* 0x3951b71709087823 */ /* 0x040fe20000000008 */
[----:B------:R-:W-:-:S03]  /*02a0*/  FFMA R9, R9, -0.00015000000712461769581, -R10 ;  /* 0xb91d495209097823 */ /* 0x000fc6000000080a */
[----:B------:R-:W-:Y:S01]  /*02b0*/  FFMA R8, R7, 1.0000300407409667969, R8 ;  /* 0x3f8000fc07087823 */ /* 0x000fe20000000008 */
[----:B------:R-:W-:Y:S01]  /*02c0*/  FFMA R9, R6, 0.99990999698638916016, R9 ;  /* 0x3f7ffa1a06097823 */ /* 0x000fe20000000009 */
[----:B------:R-:W-:Y:S01]  /*02d0*/  FMUL R7, R12, 9.9999999747524270788e-07 ;  /* 0x358637bd0c077820 */ /* 0x000fe20000400000 */
[----:B------:R-:W-:Y:S02]  /*02e0*/  IADD3 R12, PT, PT, R5, -0x1, RZ ;  /* 0xffffffff050c7810 */ /* 0x000fe40007ffe0ff */
[C---:B------:R-:W-:Y:S01]  /*02f0*/  FMUL R6, R8.reuse, R9 ;  /* 0x0000000908067220 */ /* 0x040fe20000400000 */
[----:B------:R-:W-:Y:S01]  /*0300*/  FADD R11, |R8|, |R9| ;  /* 0x40000009080b7221 */ /* 0x000fe20000000200 */
[----:B------:R-:W-:Y:S02]  /*0310*/  I2FP.F32.U32 R12, R12 ;  /* 0x0000000c000c7245 */ /* 0x000fe40000201000 */
        /* <DEDUP_REMOVED lines=9> */
[----:B------:R-:W-:Y:S01]  /*03b0*/  FFMA R10, R7, -0.00015000000712461769581, -R10 ;  /* 0xb91d4952070a7823 */ /* 0x000fe2000000080a */
[----:B------:R-:W-:Y:S02]  /*03c0*/  FMUL R7, R12, 9.9999999747524270788e-07 ;  /* 0x358637bd0c077820 */ /* 0x000fe40000400000 */
[----:B------:R-:W-:Y:S01]  /*03d0*/  FFMA R13, R8, 1.0000300407409667969, R13 ;  /* 0x3f8000fc080d7823 */ /* 0x000fe2000000000d */
[----:B------:R-:W-:-:S04]  /*03e0*/  FFMA R10, R9, 0.99990999698638916016, R10 ;  /* 0x3f7ffa1a090a7823 */ /* 0x000fc8000000000a */
[C---:B------:R-:W-:Y:S01]  /*03f0*/  FMUL R6, R13.reuse, R10 ;  /* 0x0000000a0d067220 */ /* 0x040fe20000400000 */
[----:B------:R-:W-:-:S03]  /*0400*/  FADD R9, |R13|, |R10| ;  /* 0x4000000a0d097221 */ /* 0x000fc60000000200 */
        /* <DEDUP_REMOVED lines=10> */
[----:B------:R-:W-:Y:S02]  /*04b0*/  I2FP.F32.U32 R8, R5 ;  /* 0x0000000500087245 */ /* 0x000fe40000201000 */
[----:B------:R-:W-:Y:S01]  /*04c0*/  FFMA R6, R13, 1.0000300407409667969, R6 ;  /* 0x3f8000fc0d067823 */ /* 0x000fe20000000006 */
[----:B------:R-:W-:Y:S01]  /*04d0*/  FFMA R11, R10, 0.99990999698638916016, R7 ;  /* 0x3f7ffa1a0a0b7823 */ /* 0x000fe20000000007 */
[----:B------:R-:W-:Y:S01]  /*04e0*/  IADD3 R5, PT, PT, R5, 0x4, RZ ;  /* 0x0000000405057810 */ /* 0x000fe20007ffe0ff */
[----:B------:R-:W-:Y:S02]  /*04f0*/  FMUL R8, R8, 9.9999999747524270788e-07 ;  /* 0x358637bd08087820 */ /* 0x000fe40000400000 */
        /* <DEDUP_REMOVED lines=9> */
[----:B0-----:R-:W-:Y:S01]  /*0590*/  @!P2 FMUL R8, R8, 4096 ;  /* 0x458000000808a820 */ /* 0x001fe20000400000 */
[----:B------:R-:W-:-:S03]  /*05a0*/  ISETP.NE.AND P2, PT, R5, 0x64, PT ;  /* 0x000000640500780c */ /* 0x000fc60003f45270 */
[C---:B------:R-:W-:Y:S01]  /*05b0*/  FFMA R7, R8.reuse, 0.00019999999494757503271, R7 ;  /* 0x3951b71708077823 */ /* 0x040fe20000000007 */
[----:B------:R-:W-:-:S03]  /*05c0*/  FFMA R8, R8, -0.00015000000712461769581, -R9 ;  /* 0xb91d495208087823 */ /* 0x000fc60000000809 */
[----:B------:R-:W-:Y:S01]  /*05d0*/  FFMA R7, R6, 1.0000300407409667969, R7 ;  /* 0x3f8000fc06077823 */ /* 0x000fe20000000007 */
[----:B------:R-:W-:-:S05]  /*05e0*/  FFMA R6, R11, 0.99990999698638916016, R8 ;  /* 0x3f7ffa1a0b067823 */ /* 0x000fca0000000008 */
[----:B------:R-:W-:Y:S05]  /*05f0*/  @P2 BRA `(.L_x_0) ;  /* 0xfffffff800e82947 */ /* 0x000fea000383ffff */
[----:B------:R-:W-:-:S04]  /*0600*/  FMUL R7, R7, 0.125 ;  /* 0x3e00000007077820 */ /* 0x000fc80000400000 */
[----:B------:R-:W-:-:S04]  /*0610*/  FFMA R7, R6, 0.875, R7 ;  /* 0x3f60000006077823 */ /* 0x000fc80000000007 */
[----:B------:R-:W-:-:S04]  /*0620*/  FMUL R5, R7, 1.0000100135803222656 ;  /* 0x3f80005407057820 */ /* 0x000fc80000400000 */
[----:B------:R-:W-:Y:S01]  /*0630*/  FFMA R8, R6, 9.9999997473787516356e-05, R5 ;  /* 0x38d1b71706087823 */ /* 0x000fe20000000005 */
[----:B------:R-:W-:-:S03]  /*0640*/  MOV R5, RZ ;  /* 0x000000ff00057202 */ /* 0x000fc60000000f00 */
[----:B------:R-:W-:-:S04]  /*0650*/  FMUL R6, R8, -4.9999998736893758178e-05 ;  /* 0xb851b71708067820 */ /* 0x000fc80000400000 */
[----:B------:R-:W-:-:S07]  /*0660*/  FFMA R7, R7, 0.75, R6 ;  /* 0x3f40000007077823 */ /* 0x000fce0000000006 */
.L_x_1:
[----:B------:R-:W-:Y:S01]  /*0670*/  IADD3 R6, PT, PT, R5, 0x2, RZ ;  /* 0x0000000205067810 */ /* 0x000fe20007ffe0ff */
[----:B------:R-:W-:Y:S01]  /*0680*/  FADD R11, |R7|, |R8| ;  /* 0x40000008070b7221 */ /* 0x000fe20000000200 */
[----:B------:R-:W-:Y:S02]  /*0690*/  IADD3 R12, PT, PT, R5, 0x3, RZ ;  /* 0x00000003050c7810 */ /* 0x000fe40007ffe0ff */
        /* <DEDUP_REMOVED lines=16> */
[----:B------:R-:W-:-:S03]  /*07a0*/  FMUL R7, R12, 9.9999999747524270788e-07 ;  /* 0x358637bd0c077820 */ /* 0x000fc60000400000 */
[C---:B------:R-:W-:Y:S01]  /*07b0*/  FMUL R6, R13.reuse, R10 ;  /* 0x0000000a0d067220 */ /* 0x040fe20000400000 */
[----:B------:R-:W-:-:S03]  /*07c0*/  FADD R8, |R13|, |R10| ;  /* 0x4000000a0d087221 */ /* 0x000fc60000000200 */
[----:B------:R-:W-:Y:S01]  /*07d0*/  FFMA R7, R6, 0.00025000001187436282635, R7 ;  /* 0x3983126f06077823 */ /* 0x000fe20000000007 */
[C---:B------:R-:W-:Y:S02]  /*07e0*/  IADD3 R6, PT, PT, R5.reuse, 0x4, RZ ;  /* 0x0000000405067810 */ /* 0x040fe40007ffe0ff */
[----:B------:R-:W-:Y:S01]  /*07f0*/  IADD3 R5, PT, PT, R5, 0x5, RZ ;  /* 0x0000000505057810 */ /* 0x000fe20007ffe0ff */
[C---:B------:R-:W-:Y:S01]  /*0800*/  FADD R8, R7.reuse, R8 ;  /* 0x0000000807087221 */ /* 0x040fe20000000000 */
[----:B------:R-:W-:Y:S02]  /*0810*/  FMUL R9, R7, 0.5 ;  /* 0x3f00000007097820 */ /* 0x000fe40000400000 */
[----:B------:R-:W-:Y:S01]  /*0820*/  I2FP.F32.U32 R5, R5 ;  /* 0x0000000500057245 */ /* 0x000fe20000201000 */
[----:B------:R-:W-:-:S05]  /*0830*/  FADD R8, R8, 9.9999999747524270788e-07 ;  /* 0x358637bd08087421 */ /* 0x000fca0000000000 */
[----:B------:R-:W-:-:S13]  /*0840*/  FSETP.GEU.AND P2, PT, |R8|, 1.175494350822287508e-38, PT ;  /* 0x008000000800780b */ /* 0x000fda0003f4e200 */
[----:B------:R-:W-:-:S04]  /*0850*/  @!P2 FMUL R8, R8, 16777216 ;  /* 0x4b8000000808a820 */ /* 0x000fc80000400000 */
[----:B------:R-:W0:Y:S02]  /*0860*/  MUFU.RSQ R12, R8 ;  /* 0x00000008000c7308 */ /* 0x000e240000001400 */
[----:B0-----:R-:W-:-:S04]  /*0870*/  @!P2 FMUL R12, R12, 4096 ;  /* 0x458000000c0ca820 */ /* 0x001fc80000400000 */
[C---:B------:R-:W-:Y:S01]  /*0880*/  FFMA R14, R12.reuse, 0.00019999999494757503271, R7 ;  /* 0x3951b7170c0e7823 */ /* 0x040fe20000000007 */
[----:B------:R-:W-:Y:S01]  /*0890*/  FFMA R9, R12, -0.00015000000712461769581, -R9 ;  /* 0xb91d49520c097823 */ /* 0x000fe20000000809 */
[----:B------:R-:W-:Y:S01]  /*08a0*/  I2FP.F32.U32 R7, R6 ;  /* 0x0000000600077245 */ /* 0x000fe20000201000 */
[----:B------:R-:W-:Y:S01]  /*08b0*/  FMUL R12, R5, 9.9999999747524270788e-07 ;  /* 0x358637bd050c7820 */ /* 0x000fe20000400000 */
[----:B------:R-:W-:Y:S01]  /*08c0*/  FFMA R14, R13, 1.0000300407409667969, R14 ;  /* 0x3f8000fc0d0e7823 */ /* 0x000fe2000000000e */
[----:B------:R-:W-:Y:S02]  /*08d0*/  FFMA R9, R10, 0.99990999698638916016, R9 ;  /* 0x3f7ffa1a0a097823 */ /* 0x000fe40000000009 */
        /* <DEDUP_REMOVED lines=27> */
[----:B------:R-:W-:Y:S01]  /*0a90*/  FFMA R11, R8, -0.00015000000712461769581, -R11 ;  /* 0xb91d4952080b7823 */ /* 0x000fe2000000080b */
[----:B------:R-:W-:Y:S02]  /*0aa0*/  MOV R5, R6 ;  /* 0x0000000600057202 */ /* 0x000fe40000000f00 */
[----:B------:R-:W-:Y:S01]  /*0ab0*/  FFMA R8, R7, 1.0000300407409667969, R12 ;  /* 0x3f8000fc07087823 */ /* 0x000fe2000000000c */
[----:B------:R-:W-:-:S05]  /*0ac0*/  FFMA R7, R10, 0.99990999698638916016, R11 ;  /* 0x3f7ffa1a0a077823 */ /* 0x000fca000000000b */
[----:B------:R-:W-:Y:S05]  /*0ad0*/  @P2 BRA `(.L_x_1) ;  /* 0xfffffff800e42947 */ /* 0x000fea000383ffff */
[----:B------:R-:W-:Y:S01]  /*0ae0*/  FMUL R8, R8, 0.125 ;  /* 0x3e00000008087820 */ /* 0x000fe20000400000 */
[----:B------:R-:W-:-:S03]  /*0af0*/  HFMA2 R5, -RZ, RZ, 0, 0 ;  /* 0x00000000ff057431 */ /* 0x000fc600000001ff */
[----:B------:R-:W-:-:S04]  /*0b00*/  FFMA R8, R7, 0.875, R8 ;  /* 0x3f60000007087823 */ /* 0x000fc80000000008 */
[----:B------:R-:W-:-:S04]  /*0b10*/  FMUL R6, R8, 1.0000100135803222656 ;  /* 0x3f80005408067820 */ /* 0x000fc80000400000 */
[----:B------:R-:W-:-:S04]  /*0b20*/  FFMA R9, R7, 9.9999997473787516356e-05, R6 ;  /* 0x38d1b71707097823 */ /* 0x000fc80000000006 */
[----:B------:R-:W-:-:S04]  /*0b30*/  FMUL R7, R9, -4.9999998736893758178e-05 ;  /* 0xb851b71709077820 */ /* 0x000fc80000400000 */
[----:B------:R-:W-:-:S07]  /*0b40*/  FFMA R8, R8, 0.75, R7 ;  /* 0x3f40000008087823 */ /* 0x000fce0000000007 */
.L_x_2:
[----:B------:R-:W-:Y:S01]  /*0b50*/  IADD3 R6, PT, PT, R5, 0x3, RZ ;  /* 0x0000000305067810 */ /* 0x000fe20007ffe0ff */
[----:B------:R-:W-:-:S03]  /*0b60*/  FADD R10, |R8|, |R9| ;  /* 0x40000009080a7221 */ /* 0x000fc60000000200 */
[----:B------:R-:W-:Y:S01]  /*0b70*/  I2FP.F32.U32 R7, R6 ;  /* 0x0000000600077245 */ /* 0x000fe20000201000 */
[----:B------:R-:W-:-:S04]  /*0b80*/  FMUL R6, R8, R9 ;  /* 0x0000000908067220 */ /* 0x000fc80000400000 */
[----:B------:R-:W-:-:S04]  /*0b90*/  FMUL R7, R7, 9.9999999747524270788e-07 ;  /* 0x358637bd07077820 */ /* 0x000fc80000400000 */
[----:B------:R-:W-:Y:S01]  /*0ba0*/  FFMA R7, R6, 0.00025000001187436282635, R7 ;  /* 0x3983126f06077823 */ /* 0x000fe20000000007 */
[----:B------:R-:W-:-:S03]  /*0bb0*/  IADD3 R6, PT, PT, R5, 0x4, RZ ;  /* 0x0000000405067810 */ /* 0x000fc60007ffe0ff */
        /* <DEDUP_REMOVED lines=13> */
[----:B------:R-:W-:Y:S01]  /*0c90*/  FMUL R8, R7, 9.9999999747524270788e-07 ;  /* 0x358637bd07087820 */ /* 0x000fe20000400000 */
[----:B------:R-:W-:Y:S01]  /*0ca0*/  IADD3 R5, PT, PT, R5, 0x6, RZ ;  /* 0x0000000605057810 */ /* 0x000fe20007ffe0ff */
[C---:B------:R-:W-:Y:S01]  /*0cb0*/  FMUL R7, R14.reuse, R11 ;  /* 0x0000000b0e077220 */ /* 0x040fe20000400000 */
[----:B------:R-:W-:Y:S01]  /*0cc0*/  FADD R10, |R14|, |R11| ;  /* 0x4000000b0e0a7221 */ /* 0x000fe20000000200 */
[----:B------:R-:W-:-:S02]  /*0cd0*/  I2FP.F32.U32 R12, R12 ;  /* 0x0000000c000c7245 */ /* 0x000fc40000201000 */
[----:B------:R-:W-:Y:S01]  /*0ce0*/  FFMA R7, R7, 0.00025000001187436282635, R8 ;  /* 0x3983126f07077823 */ /* 0x000fe20000000008 */
[----:B------:R-:W-:Y:S02]  /*0cf0*/  I2FP.F32.U32 R5, R5 ;  /* 0x0000000500057245 */ /* 0x000fe40000201000 */
[----:B------:R-:W-:Y:S01]  /*0d00*/  FMUL R12, R12, 9.9999999747524270788e-07 ;  /* 0x358637bd0c0c7820 */ /* 0x000fe20000400000 */
        /* <DEDUP_REMOVED lines=40> */
[----:B------:R-:W-:Y:S01]  /*0f90*/  FFMA R8, R11, 0.99990999698638916016, R8 ;  /* 0x3f7ffa1a0b087823 */ /* 0x000fe20000000008 */
[----:B------:R-:W-:-:S04]  /*0fa0*/  MOV R5, R6 ;  /* 0x0000000600057202 */ /* 0x000fc80000000f00 */
[----:B------:R-:W-:Y:S05]  /*0fb0*/  @P2 BRA `(.L_x_2) ;  /* 0xfffffff800e42947 */ /* 0x000fea000383ffff */
[----:B------:R-:W-:-:S04]  /*0fc0*/  FMUL R9, R9, 0.125 ;  /* 0x3e00000009097820 */ /* 0x000fc80000400000 */
[----:B------:R-:W-:-:S04]  /*0fd0*/  FFMA R9, R8, 0.875, R9 ;  /* 0x3f60000008097823 */ /* 0x000fc80000000009 */
[----:B------:R-:W-:-:S04]  /*0fe0*/  FMUL R5, R9, 1.0000100135803222656 ;  /* 0x3f80005409057820 */ /* 0x000fc80000400000 */
[----:B------:R-:W-:-:S04]  /*0ff0*/  FFMA R5, R8, 9.9999997473787516356e-05, R5 ;  /* 0x38d1b71708057823 */ /* 0x000fc80000000005 */
[----:B------:R-:W-:-:S04]  /*1000*/  FMUL R6, R5, -4.9999998736893758178e-05 ;  /* 0xb851b71705067820 */ /* 0x000fc80000400000 */
[----:B------:R-:W-:-:S04]  /*1010*/  FFMA R6, R9, 0.75, R6 ;  /* 0x3f40000009067823 */ /* 0x000fc80000000006 */
[----:B------:R-:W-:Y:S01]  /*1020*/  FADD R7, R5, R6 ;  /* 0x0000000605077221 */ /* 0x000fe20000000000 */
[----:B------:R-:W-:Y:S06]  /*1030*/  @P1 BRA `(.L_x_3) ;  /* 0xfffffff0003c1947 */ /* 0x000fec000383ffff */
[----:B------:R-:W0:Y:S02]  /*1040*/  LDC.64 R4, c[0x0][0x388] ;  /* 0x0000e200ff047b82 */ /* 0x000e240000000a00 */
[----:B0-----:R-:W-:-:S05]  /*1050*/  IMAD.WIDE R4, R2, 0x4, R4 ;  /* 0x0000000402047825 */ /* 0x001fca00078e0204 */
[----:B------:R0:W-:Y:S01]  /*1060*/  STG.E desc[UR6][R4.64], R7 ;  /* 0x0000000704007986 */ /* 0x0001e2000c101906 */
[----:B------:R-:W-:Y:S05]  /*1070*/  @!P0 BRA `(.L_x_4) ;  /* 0xfffffff0000c8947 */ /* 0x000fea000383ffff */
[----:B------:R-:W-:Y:S05]  /*1080*/  EXIT ;  /* 0x000000000000794d */ /* 0x000fea0003800000 */
.L_x_5:
[----:B------:R-:W-:-:S00]  /*1090*/  BRA `(.L_x_5) ;  /* 0xfffffffc00fc7947 */ /* 0x000fc0000383ffff */
[----:B------:R-:W-:-:S00]  /*10a0*/  NOP ;  /* 0x0000000000007918 */ /* 0x000fc00000000000 */
        /* <DEDUP_REMOVED lines=13> */
.L_x_6:


//--------------------- .nv.shared.reserved.0     --------------------------
	.section	.nv.shared.reserved.0,"aw",@nobits
	.weak		__nv_reservedSMEM_offset_0_alias
	.size		__nv_reservedSMEM_offset_0_alias, 0, 64
	.other		__nv_reservedSMEM_offset_0_alias,@"STO_CUDA_RESERVED_SHARED STV_DEFAULT"
__nv_reservedSMEM_offset_0_alias:
	.zero		0
	.zero		64


//--------------------- .nv.constant0._Z8myKernelPfS_i --------------------------
	.section	.nv.constant0._Z8myKernelPfS_i,"a",@progbits
	.sectionflags	@""
	.align	4
.nv.constant0._Z8myKernelPfS_i:
	.zero		916


//--------------------- SYMBOLS --------------------------

	.type		.nv.reservedSmem.offset0,@object
	.size		.nv.reservedSmem.offset0,0x4
